	.headerflags	@"EF_CUDA_TEXMODE_UNIFIED EF_CUDA_64BIT_ADDRESS EF_CUDA_ACCELERATORS EF_CUDA_SM90 EF_CUDA_VIRTUAL_SM(EF_CUDA_SM90)"
	.elftype	@"ET_EXEC"


//--------------------- .nv.info                  --------------------------
	.section	.nv.info,"",@"SHT_CUDA_INFO"
	.align	4


	//----- nvinfo : EIATTR_REGCOUNT
	.align		4
        /*0000*/ 	.byte	0x04, 0x2f
        /*0002*/ 	.short	(.L_3 - .L_2)
	.align		4
.L_2:
        /*0004*/ 	.word	index@(triton_poi_fused__native_batch_norm_legit_no_training_relu_35)
        /*0008*/ 	.word	0x00000012


	//----- nvinfo : EIATTR_MIN_STACK_SIZE
	.align		4
.L_3:
        /*000c*/ 	.byte	0x04, 0x12
        /*000e*/ 	.short	(.L_5 - .L_4)
	.align		4
.L_4:
        /*0010*/ 	.word	index@(triton_poi_fused__native_batch_norm_legit_no_training_relu_35)
        /*0014*/ 	.word	0x00000000


	//----- nvinfo : EIATTR_FRAME_SIZE
	.align		4
.L_5:
        /*0018*/ 	.byte	0x04, 0x11
        /*001a*/ 	.short	(.L_7 - .L_6)
	.align		4
.L_6:
        /*001c*/ 	.word	index@(triton_poi_fused__native_batch_norm_legit_no_training_relu_35)
        /*0020*/ 	.word	0x00000000


	//----- nvinfo : EIATTR_MIN_STACK_SIZE
	.align		4
.L_7:
        /*0024*/ 	.byte	0x04, 0x12
        /*0026*/ 	.short	(.L_9 - .L_8)
	.align		4
.L_8:
        /*0028*/ 	.word	index@(triton_poi_fused__native_batch_norm_legit_no_training_relu_35)
        /*002c*/ 	.word	0x00000000
.L_9:


//--------------------- .nv.info.triton_poi_fused__native_batch_norm_legit_no_training_relu_35 --------------------------
	.section	.nv.info.triton_poi_fused__native_batch_norm_legit_no_training_relu_35,"",@"SHT_CUDA_INFO"
	.sectionflags	@""
	.align	4


	//----- nvinfo : EIATTR_CUDA_API_VERSION
	.align		4
        /*0000*/ 	.byte	0x04, 0x37
        /*0002*/ 	.short	(.L_11 - .L_10)
.L_10:
        /*0004*/ 	.word	0x0000007c


	//----- nvinfo : EIATTR_KPARAM_INFO
	.align		4
.L_11:
        /*0008*/ 	.byte	0x04, 0x17
        /*000a*/ 	.short	(.L_13 - .L_12)
.L_12:
        /*000c*/ 	.word	0x00000000
        /*0010*/ 	.short	0x0006
        /*0012*/ 	.short	0x0030
        /*0014*/ 	.byte	0x00, 0xf0, 0x11, 0x00


	//----- nvinfo : EIATTR_KPARAM_INFO
	.align		4
.L_13:
        /*0018*/ 	.byte	0x04, 0x17
        /*001a*/ 	.short	(.L_15 - .L_14)
.L_14:
        /*001c*/ 	.word	0x00000000
        /*0020*/ 	.short	0x0005
        /*0022*/ 	.short	0x0028
        /*0024*/ 	.byte	0x00, 0xf4, 0x21, 0x00


	//----- nvinfo : EIATTR_KPARAM_INFO
	.align		4
.L_15:
        /*0028*/ 	.byte	0x04, 0x17
        /*002a*/ 	.short	(.L_17 - .L_16)
.L_16:
        /*002c*/ 	.word	0x00000000
        /*0030*/ 	.short	0x0004
        /*0032*/ 	.short	0x0020
        /*0034*/ 	.byte	0x00, 0xf4, 0x21, 0x00


	//----- nvinfo : EIATTR_KPARAM_INFO
	.align		4
.L_17:
        /*0038*/ 	.byte	0x04, 0x17
        /*003a*/ 	.short	(.L_19 - .L_18)
.L_18:
        /*003c*/ 	.word	0x00000000
        /*0040*/ 	.short	0x0003
        /*0042*/ 	.short	0x0018
        /*0044*/ 	.byte	0x00, 0xf4, 0x21, 0x00


	//----- nvinfo : EIATTR_KPARAM_INFO
	.align		4
.L_19:
        /*0048*/ 	.byte	0x04, 0x17
        /*004a*/ 	.short	(.L_21 - .L_20)
.L_20:
        /*004c*/ 	.word	0x00000000
        /*0050*/ 	.short	0x0002
        /*0052*/ 	.short	0x0010
        /*0054*/ 	.byte	0x00, 0xf4, 0x21, 0x00


	//----- nvinfo : EIATTR_KPARAM_INFO
	.align		4
.L_21:
        /*0058*/ 	.byte	0x04, 0x17
        /*005a*/ 	.short	(.L_23 - .L_22)
.L_22:
        /*005c*/ 	.word	0x00000000
        /*0060*/ 	.short	0x0001
        /*0062*/ 	.short	0x0008
        /*0064*/ 	.byte	0x00, 0xf4, 0x21, 0x00


	//----- nvinfo : EIATTR_KPARAM_INFO
	.align		4
.L_23:
        /*0068*/ 	.byte	0x04, 0x17
        /*006a*/ 	.short	(.L_25 - .L_24)
.L_24:
        /*006c*/ 	.word	0x00000000
        /*0070*/ 	.short	0x0000
        /*0072*/ 	.short	0x0000
        /*0074*/ 	.byte	0x00, 0xf4, 0x21, 0x00


	//----- nvinfo : EIATTR_SPARSE_MMA_MASK
	.align		4
.L_25:
        /*0078*/ 	.byte	0x03, 0x50
        /*007a*/ 	.short	0x0000


	//----- nvinfo : EIATTR_MAXREG_COUNT
	.align		4
        /*007c*/ 	.byte	0x03, 0x1b
        /*007e*/ 	.short	0x00ff


	//----- nvinfo : EIATTR_EXIT_INSTR_OFFSETS
	.align		4
        /*0080*/ 	.byte	0x04, 0x1c
        /*0082*/ 	.short	(.L_27 - .L_26)


	//   ....[0]....
.L_26:
        /*0084*/ 	.word	0x000003d0


	//----- nvinfo : EIATTR_REQNTID
	.align		4
.L_27:
        /*0088*/ 	.byte	0x04, 0x10
        /*008a*/ 	.short	(.L_29 - .L_28)
.L_28:
        /*008c*/ 	.word	0x00000080
        /*0090*/ 	.word	0x00000001
        /*0094*/ 	.word	0x00000001


	//----- nvinfo : EIATTR_CBANK_PARAM_SIZE
	.align		4
.L_29:
        /*0098*/ 	.byte	0x03, 0x19
        /*009a*/ 	.short	0x0034


	//----- nvinfo : EIATTR_PARAM_CBANK
	.align		4
        /*009c*/ 	.byte	0x04, 0x0a
        /*009e*/ 	.short	(.L_31 - .L_30)
	.align		4
.L_30:
        /*00a0*/ 	.word	index@(.nv.constant0.triton_poi_fused__native_batch_norm_legit_no_training_relu_35)
        /*00a4*/ 	.short	0x0210
        /*00a6*/ 	.short	0x0034


	//----- nvinfo : EIATTR_SW_WAR
	.align		4
.L_31:
        /*00a8*/ 	.byte	0x04, 0x36
        /*00aa*/ 	.short	(.L_33 - .L_32)
.L_32:
        /*00ac*/ 	.word	0x00000008
.L_33:


//--------------------- .nv.callgraph             --------------------------
	.section	.nv.callgraph,"",@"SHT_CUDA_CALLGRAPH"
	.align	4
	.sectionentsize	8
	.align		4
        /*0000*/ 	.word	0x00000000
	.align		4
        /*0004*/ 	.word	0xffffffff
	.align		4
        /*0008*/ 	.word	0x00000000
	.align		4
        /*000c*/ 	.word	0xfffffffe
	.align		4
        /*0010*/ 	.word	0x00000000
	.align		4
        /*0014*/ 	.word	0xfffffffd
	.align		4
        /*0018*/ 	.word	0x00000000
	.align		4
        /*001c*/ 	.word	0xfffffffc


//--------------------- .nv.constant4             --------------------------
	.section	.nv.constant4,"a",@progbits
	.align	8
	.align		8
.nv.constant4:
        /*0000*/ 	.dword	_$_str
	.align		8
        /*0008*/ 	.dword	_$_str_$_2


//--------------------- .text.triton_poi_fused__native_batch_norm_legit_no_training_relu_35 --------------------------
	.section	.text.triton_poi_fused__native_batch_norm_legit_no_training_relu_35,"ax",@progbits
	.align	128
        .global         triton_poi_fused__native_batch_norm_legit_no_training_relu_35
        .type           triton_poi_fused__native_batch_norm_legit_no_training_relu_35,@function
        .size           triton_poi_fused__native_batch_norm_legit_no_training_relu_35,(.L_x_1 - triton_poi_fused__native_batch_norm_legit_no_training_relu_35)
        .other          triton_poi_fused__native_batch_norm_legit_no_training_relu_35,@"STO_CUDA_ENTRY STV_DEFAULT"
triton_poi_fused__native_batch_norm_legit_no_training_relu_35:
.text.triton_poi_fused__native_batch_norm_legit_no_training_relu_35:
[----:B------:R-:W-:Y:S01]  /*0000*/  LDC R1, c[0x0][0x28] ;  /* 0x00000a00ff017b82 */ /* 0x000fe20000000800 */
[----:B------:R-:W1:Y:S07]  /*0010*/  S2R R0, SR_TID.X ;  /* 0x0000000000007919 */ /* 0x000e6e0000002100 */
[----:B------:R-:W2:Y:S01]  /*0020*/  LDC.64 R2, c[0x0][0x220] ;  /* 0x00008800ff027b82 */ /* 0x000ea20000000a00 */
[----:B------:R-:W-:Y:S01]  /*0030*/  ULDC.64 UR4, c[0x0][0x208] ;  /* 0x0000820000047ab9 */ /* 0x000fe20000000a00 */
[----:B------:R-:W3:Y:S06]  /*0040*/  S2R R7, SR_CTAID.X ;  /* 0x0000000000077919 */ /* 0x000eec0000002500 */
[----:B------:R-:W4:Y:S08]  /*0050*/  LDC.64 R8, c[0x0][0x228] ;  /* 0x00008a00ff087b82 */ /* 0x000f300000000a00 */
[----:B------:R-:W5:Y:S01]  /*0060*/  LDC.64 R10, c[0x0][0x230] ;  /* 0x00008c00ff0a7b82 */ /* 0x000f620000000a00 */
[----:B-1----:R-:W-:-:S02]  /*0070*/  SHF.L.U32 R0, R0, 0x1, RZ ;  /* 0x0000000100007819 */ /* 0x002fc400000006ff */
[----:B---3--:R-:W-:Y:S02]  /*0080*/  SHF.R.S32.HI R5, RZ, 0x17, R7 ;  /* 0x00000017ff057819 */ /* 0x008fe40000011407 */
[----:B------:R-:W-:Y:S02]  /*0090*/  LOP3.LUT R0, R0, 0xfe, RZ, 0xc0, !PT ;  /* 0x000000fe00007812 */ /* 0x000fe400078ec0ff */
[----:B------:R-:W-:Y:S02]  /*00a0*/  SGXT R5, R5, 0x1 ;  /* 0x000000010505781a */ /* 0x000fe40000000200 */
[----:B------:R-:W-:Y:S02]  /*00b0*/  LEA R0, R7, R0, 0x8 ;  /* 0x0000000007007211 */ /* 0x000fe400078e40ff */
[----:B------:R-:W1:Y:S02]  /*00c0*/  LDC.64 R6, c[0x0][0x218] ;  /* 0x00008600ff067b82 */ /* 0x000e640000000a00 */
[----:B------:R-:W-:-:S04]  /*00d0*/  LEA.HI R5, R5, R0, RZ, 0x4 ;  /* 0x0000000005057211 */ /* 0x000fc800078f20ff */
[----:B------:R-:W-:-:S04]  /*00e0*/  LOP3.LUT R5, R5, 0xfffffff0, RZ, 0xc0, !PT ;  /* 0xfffffff005057812 */ /* 0x000fc800078ec0ff */
[----:B------:R-:W-:Y:S02]  /*00f0*/  IADD3 R13, R0, -R5, RZ ;  /* 0x80000005000d7210 */ /* 0x000fe40007ffe0ff */
[----:B------:R-:W3:Y:S03]  /*0100*/  LDC.64 R4, c[0x0][0x210] ;  /* 0x00008400ff047b82 */ /* 0x000ee60000000a00 */
[----:B--2---:R-:W-:-:S06]  /*0110*/  IMAD.WIDE R2, R13, 0x4, R2 ;  /* 0x000000040d027825 */ /* 0x004fcc00078e0202 */
[----:B------:R-:W2:Y:S01]  /*0120*/  LDG.E.EL.64 R2, desc[UR4][R2.64] ;  /* 0x0000000402027981 */ /* 0x000ea2000c2e1b00 */
[----:B-1----:R-:W-:-:S04]  /*0130*/  IMAD.WIDE R6, R13, 0x4, R6 ;  /* 0x000000040d067825 */ /* 0x002fc800078e0206 */
[C---:B----4-:R-:W-:Y:S02]  /*0140*/  IMAD.WIDE R8, R13.reuse, 0x4, R8 ;  /* 0x000000040d087825 */ /* 0x050fe400078e0208 */
[----:B------:R-:W4:Y:S02]  /*0150*/  LDG.E.EL.64 R6, desc[UR4][R6.64] ;  /* 0x0000000406067981 */ /* 0x000f24000c2e1b00 */
[----:B-----5:R-:W-:Y:S02]  /*0160*/  IMAD.WIDE R10, R13, 0x4, R10 ;  /* 0x000000040d0a7825 */ /* 0x020fe400078e020a */
[----:B------:R-:W5:Y:S02]  /*0170*/  LDG.E.EL.64 R8, desc[UR4][R8.64] ;  /* 0x0000000408087981 */ /* 0x000f64000c2e1b00 */
[----:B---3--:R-:W-:Y:S02]  /*0180*/  IMAD.WIDE R4, R0, 0x4, R4 ;  /* 0x0000000400047825 */ /* 0x008fe400078e0204 */
[----:B------:R-:W5:Y:S04]  /*0190*/  LDG.E.EL.64 R10, desc[UR4][R10.64] ;  /* 0x000000040a0a7981 */ /* 0x000f68000c2e1b00 */
[----:B------:R-:W4:Y:S01]  /*01a0*/  LDG.E.64 R4, desc[UR4][R4.64] ;  /* 0x0000000404047981 */ /* 0x000f22000c1e1b00 */
[----:B------:R-:W-:Y:S01]  /*01b0*/  HFMA2.MMA R14, -RZ, RZ, 1.625, 0 ;  /* 0x3e800000ff0e7435 */ /* 0x000fe200000001ff */
[----:B--2---:R-:W-:Y:S01]  /*01c0*/  FADD R2, R2, 9.9999997473787516356e-06 ;  /* 0x3727c5ac02027421 */ /* 0x004fe20000000000 */
[----:B------:R-:W-:-:S03]  /*01d0*/  FADD R3, R3, 9.9999997473787516356e-06 ;  /* 0x3727c5ac03037421 */ /* 0x000fc60000000000 */
[----:B------:R-:W1:Y:S08]  /*01e0*/  MUFU.SQRT R12, R2 ;  /* 0x00000002000c7308 */ /* 0x000e700000002000 */
[----:B------:R2:W3:Y:S01]  /*01f0*/  MUFU.SQRT R13, R3 ;  /* 0x00000003000d7308 */ /* 0x0004e20000002000 */
[C---:B-1----:R-:W-:Y:S02]  /*0200*/  FSETP.GT.AND P0, PT, R12.reuse, 8.50705917302346158658e+37, PT ;  /* 0x7e8000000c00780b */ /* 0x042fe40003f04000 */
[----:B------:R-:W-:Y:S01]  /*0210*/  FSETP.GEU.AND P2, PT, R12, 1.175494350822287508e-38, PT ;  /* 0x008000000c00780b */ /* 0x000fe20003f4e000 */
[----:B--2---:R-:W1:Y:S01]  /*0220*/  LDC.64 R2, c[0x0][0x238] ;  /* 0x00008e00ff027b82 */ /* 0x004e620000000a00 */
[----:B---3--:R-:W-:-:S02]  /*0230*/  FSETP.GT.AND P1, PT, R13, 8.50705917302346158658e+37, PT ;  /* 0x7e8000000d00780b */ /* 0x008fc40003f24000 */
[----:B------:R-:W-:-:S07]  /*0240*/  FSETP.GEU.AND P3, PT, R13, 1.175494350822287508e-38, PT ;  /* 0x008000000d00780b */ /* 0x000fce0003f6e000 */
[----:B------:R-:W-:-:S04]  /*0250*/  @P0 FMUL R12, R12, 0.25 ;  /* 0x3e8000000c0c0820 */ /* 0x000fc80000400000 */
[----:B------:R-:W-:Y:S01]  /*0260*/  @!P2 FMUL R12, R12, 16777216 ;  /* 0x4b8000000c0ca820 */ /* 0x000fe20000400000 */
[----:B------:R-:W-:-:S04]  /*0270*/  @P1 FMUL R13, R13, 0.25 ;  /* 0x3e8000000d0d1820 */ /* 0x000fc80000400000 */
[----:B------:R-:W-:Y:S01]  /*0280*/  @!P3 FMUL R13, R13, 16777216 ;  /* 0x4b8000000d0db820 */ /* 0x000fe20000400000 */
[----:B------:R-:W2:Y:S01]  /*0290*/  MUFU.RCP R12, R12 ;  /* 0x0000000c000c7308 */ /* 0x000ea20000001000 */
[----:B------:R-:W-:-:S07]  /*02a0*/  FSEL R15, R14, 1, P0 ;  /* 0x3f8000000e0f7808 */ /* 0x000fce0000000000 */
[----:B------:R-:W3:Y:S01]  /*02b0*/  MUFU.RCP R13, R13 ;  /* 0x0000000d000d7308 */ /* 0x000ee20000001000 */
[----:B------:R-:W-:Y:S01]  /*02c0*/  FSEL R14, R14, 1, P1 ;  /* 0x3f8000000e0e7808 */ /* 0x000fe20000800000 */
[----:B------:R-:W-:-:S04]  /*02d0*/  @!P2 FMUL R15, R15, 16777216 ;  /* 0x4b8000000f0fa820 */ /* 0x000fc80000400000 */
[----:B------:R-:W-:Y:S01]  /*02e0*/  @!P3 FMUL R14, R14, 16777216 ;  /* 0x4b8000000e0eb820 */ /* 0x000fe20000400000 */
[----:B----4-:R-:W-:Y:S01]  /*02f0*/  FADD R5, R5, -R7 ;  /* 0x8000000705057221 */ /* 0x010fe20000000000 */
[----:B------:R-:W-:Y:S01]  /*0300*/  FADD R4, R4, -R6 ;  /* 0x8000000604047221 */ /* 0x000fe20000000000 */
[----:B--2---:R-:W-:Y:S01]  /*0310*/  FMUL R15, R12, R15 ;  /* 0x0000000f0c0f7220 */ /* 0x004fe20000400000 */
[----:B---3--:R-:W-:-:S03]  /*0320*/  FMUL R14, R13, R14 ;  /* 0x0000000e0d0e7220 */ /* 0x008fc60000400000 */
[----:B------:R-:W-:Y:S01]  /*0330*/  FMUL R15, R4, R15 ;  /* 0x0000000f040f7220 */ /* 0x000fe20000400000 */
[----:B------:R-:W-:-:S03]  /*0340*/  FMUL R14, R5, R14 ;  /* 0x0000000e050e7220 */ /* 0x000fc60000400000 */
[----:B-----5:R-:W-:Y:S01]  /*0350*/  FFMA R8, R8, R15, R10 ;  /* 0x0000000f08087223 */ /* 0x020fe2000000000a */
[----:B------:R-:W-:-:S04]  /*0360*/  FFMA R9, R9, R14, R11 ;  /* 0x0000000e09097223 */ /* 0x000fc8000000000b */
[----:B------:R-:W-:Y:S02]  /*0370*/  FSETP.GEU.AND P0, PT, R8, RZ, PT ;  /* 0x000000ff0800720b */ /* 0x000fe40003f0e000 */
[C---:B------:R-:W-:Y:S01]  /*0380*/  FSETP.GEU.AND P1, PT, R9.reuse, RZ, PT ;  /* 0x000000ff0900720b */ /* 0x040fe20003f2e000 */
[----:B-1----:R-:W-:Y:S01]  /*0390*/  IMAD.WIDE R2, R0, 0x4, R2 ;  /* 0x0000000400027825 */ /* 0x002fe200078e0202 */
[----:B------:R-:W-:Y:S02]  /*03a0*/  FSEL R8, R8, RZ, P0 ;  /* 0x000000ff08087208 */ /* 0x000fe40000000000 */
[----:B------:R-:W-:-:S05]  /*03b0*/  FSEL R9, R9, RZ, P1 ;  /* 0x000000ff09097208 */ /* 0x000fca0000800000 */
[----:B------:R-:W-:Y:S01]  /*03c0*/  STG.E.64 desc[UR4][R2.64], R8 ;  /* 0x0000000802007986 */ /* 0x000fe2000c101b04 */
[----:B------:R-:W-:Y:S05]  /*03d0*/  EXIT ;  /* 0x000000000000794d */ /* 0x000fea0003800000 */
.L_x_0:
[----:B------:R-:W-:-:S00]  /*03e0*/  BRA `(.L_x_0) ;  /* 0xfffffffc00fc7947 */ /* 0x000fc0000383ffff */
[----:B------:R-:W-:-:S00]  /*03f0*/  NOP ;  /* 0x0000000000007918 */ /* 0x000fc00000000000 */
        /* <DEDUP_REMOVED lines=8> */
.L_x_1:


//--------------------- .nv.global.init           --------------------------
	.section	.nv.global.init,"aw",@progbits
.nv.global.init:
	.type		_$_str,@object
	.size		_$_str,(_$_str_$_2 - _$_str)
_$_str:
        /*0000*/ 	.byte	0x5f, 0x5f, 0x43, 0x55, 0x44, 0x41, 0x5f, 0x46, 0x54, 0x5a, 0x00
	.type		_$_str_$_2,@object
	.size		_$_str_$_2,(.L_1 - _$_str_$_2)
_$_str_$_2:
        /*000b*/ 	.byte	0x5f, 0x5f, 0x43, 0x55, 0x44, 0x41, 0x5f, 0x50, 0x52, 0x45, 0x43, 0x5f, 0x53, 0x51, 0x52, 0x54
        /*001b*/ 	.byte	0x00
.L_1:


//--------------------- .nv.constant0.triton_poi_fused__native_batch_norm_legit_no_training_relu_35 --------------------------
	.section	.nv.constant0.triton_poi_fused__native_batch_norm_legit_no_training_relu_35,"a",@progbits
	.sectionflags	@""
	.align	4
.nv.constant0.triton_poi_fused__native_batch_norm_legit_no_training_relu_35:
	.zero		580
